//
// Generated by NVIDIA NVVM Compiler
//
// Compiler Build ID: CL-36424714
// Cuda compilation tools, release 13.0, V13.0.88
// Based on NVVM 20.0.0
//

.version 9.0
.target sm_100
.address_size 64

	// .globl	_Z7mat_addiPfS_S_

.visible .entry _Z7mat_addiPfS_S_(
	.param .u32 _Z7mat_addiPfS_S__param_0,
	.param .u64 .ptr .align 1 _Z7mat_addiPfS_S__param_1,
	.param .u64 .ptr .align 1 _Z7mat_addiPfS_S__param_2,
	.param .u64 .ptr .align 1 _Z7mat_addiPfS_S__param_3
)
{
	.reg .pred 	%p<2>;
	.reg .b32 	%r<14>;
	.reg .b32 	%f<4>;
	.reg .b64 	%rd<11>;

	ld.param.u32 	%r4, [_Z7mat_addiPfS_S__param_0];
	ld.param.u64 	%rd1, [_Z7mat_addiPfS_S__param_1];
	ld.param.u64 	%rd2, [_Z7mat_addiPfS_S__param_2];
	ld.param.u64 	%rd3, [_Z7mat_addiPfS_S__param_3];
	mov.u32 	%r5, %ctaid.x;
	mov.u32 	%r6, %ntid.x;
	mov.u32 	%r7, %tid.x;
	mad.lo.s32 	%r1, %r5, %r6, %r7;
	mov.u32 	%r8, %ctaid.y;
	mov.u32 	%r9, %ntid.y;
	mov.u32 	%r10, %tid.y;
	mad.lo.s32 	%r11, %r8, %r9, %r10;
	max.s32 	%r12, %r1, %r11;
	setp.ge.s32 	%p1, %r12, %r4;
	@%p1 bra 	$L__BB0_2;
	cvta.to.global.u64 	%rd4, %rd1;
	cvta.to.global.u64 	%rd5, %rd2;
	cvta.to.global.u64 	%rd6, %rd3;
	mad.lo.s32 	%r13, %r1, %r4, %r11;
	mul.wide.s32 	%rd7, %r13, 4;
	add.s64 	%rd8, %rd4, %rd7;
	ld.global.f32 	%f1, [%rd8];
	add.s64 	%rd9, %rd5, %rd7;
	ld.global.f32 	%f2, [%rd9];
	add.f32 	%f3, %f1, %f2;
	add.s64 	%rd10, %rd6, %rd7;
	st.global.f32 	[%rd10], %f3;
$L__BB0_2:
	ret;

}


// ===== COMPILED SASS (sm_100) =====

	.target	sm_100

	.elftype	@"ET_EXEC"


//--------------------- .note.nv.tkinfo           --------------------------
	.section	.note.nv.tkinfo,"",@"SHT_NOTE"
	.sectionflags	@"SHF_NOTE_NV_TKINFO"
	.tkinfo
        /*0018*/ 	.word	0x00000002
        /*0030*/ 	.string	""
        /*0030*/ 	.string	"ptxas"
        /*0030*/ 	.string	"Cuda compilation tools, release 13.0, V13.0.88"
        /*0030*/ 	.string	"Build cuda_13.0.r13.0/compiler.36424714_0"
        /*0030*/ 	.string	"-arch sm_100 -m 64 "



//--------------------- .note.nv.cuinfo           --------------------------
	.section	.note.nv.cuinfo,"",@"SHT_NOTE"
	.sectionflags	@"SHF_NOTE_NV_CUINFO"
        /*0018*/ 	.short	0x0002
        /*001a*/ 	.short	0x0064
        /*001c*/ 	.short	0x0082
	.zero		2


//--------------------- .nv.info                  --------------------------
	.section	.nv.info,"",@"SHT_CUDA_INFO"
	.align	4


	//----- nvinfo : EIATTR_REGCOUNT
	.align		4
        /*0000*/ 	.byte	0x04, 0x2f
        /*0002*/ 	.short	(.L_1 - .L_0)
	.align		4
.L_0:
        /*0004*/ 	.word	index@(_Z7mat_addiPfS_S_)
        /*0008*/ 	.word	0x0000000c


	//----- nvinfo : EIATTR_FRAME_SIZE
	.align		4
.L_1:
        /*000c*/ 	.byte	0x04, 0x11
        /*000e*/ 	.short	(.L_3 - .L_2)
	.align		4
.L_2:
        /*0010*/ 	.word	index@(_Z7mat_addiPfS_S_)
        /*0014*/ 	.word	0x00000000


	//----- nvinfo : EIATTR_MIN_STACK_SIZE
	.align		4
.L_3:
        /*0018*/ 	.byte	0x04, 0x12
        /*001a*/ 	.short	(.L_5 - .L_4)
	.align		4
.L_4:
        /*001c*/ 	.word	index@(_Z7mat_addiPfS_S_)
        /*0020*/ 	.word	0x00000000
.L_5:


//--------------------- .nv.compat                --------------------------
	.section	.nv.compat,"",@"SHT_CUDA_COMPAT_INFO"
	.align	4
        /*0000*/ 	.byte	0x02, 0x09, 0x00, 0x00, 0x02, 0x02, 0x01, 0x00, 0x02, 0x05, 0x05, 0x00, 0x03, 0x07, 0x01, 0x01
        /*0010*/ 	.byte	0x02, 0x03, 0x00, 0x00, 0x02, 0x06, 0x01, 0x00, 0x04, 0x0b, 0x08, 0x00, 0x09, 0x00, 0x00, 0x00
        /*0020*/ 	.byte	0x00, 0x00, 0x00, 0x00


//--------------------- .nv.info._Z7mat_addiPfS_S_ --------------------------
	.section	.nv.info._Z7mat_addiPfS_S_,"",@"SHT_CUDA_INFO"
	.sectionflags	@""
	.align	4


	//----- nvinfo : EIATTR_CUDA_API_VERSION
	.align		4
        /*0000*/ 	.byte	0x04, 0x37
        /*0002*/ 	.short	(.L_7 - .L_6)
.L_6:
        /*0004*/ 	.word	0x00000082


	//----- nvinfo : EIATTR_KPARAM_INFO
	.align		4
.L_7:
        /*0008*/ 	.byte	0x04, 0x17
        /*000a*/ 	.short	(.L_9 - .L_8)
.L_8:
        /*000c*/ 	.word	0x00000000
        /*0010*/ 	.short	0x0003
        /*0012*/ 	.short	0x0018
        /*0014*/ 	.byte	0x00, 0xf5, 0x21, 0x00


	//----- nvinfo : EIATTR_KPARAM_INFO
	.align		4
.L_9:
        /*0018*/ 	.byte	0x04, 0x17
        /*001a*/ 	.short	(.L_11 - .L_10)
.L_10:
        /*001c*/ 	.word	0x00000000
        /*0020*/ 	.short	0x0002
        /*0022*/ 	.short	0x0010
        /*0024*/ 	.byte	0x00, 0xf5, 0x21, 0x00


	//----- nvinfo : EIATTR_KPARAM_INFO
	.align		4
.L_11:
        /*0028*/ 	.byte	0x04, 0x17
        /*002a*/ 	.short	(.L_13 - .L_12)
.L_12:
        /*002c*/ 	.word	0x00000000
        /*0030*/ 	.short	0x0001
        /*0032*/ 	.short	0x0008
        /*0034*/ 	.byte	0x00, 0xf5, 0x21, 0x00


	//----- nvinfo : EIATTR_KPARAM_INFO
	.align		4
.L_13:
        /*0038*/ 	.byte	0x04, 0x17
        /*003a*/ 	.short	(.L_15 - .L_14)
.L_14:
        /*003c*/ 	.word	0x00000000
        /*0040*/ 	.short	0x0000
        /*0042*/ 	.short	0x0000
        /*0044*/ 	.byte	0x00, 0xf0, 0x11, 0x00


	//----- nvinfo : EIATTR_SPARSE_MMA_MASK
	.align		4
.L_15:
        /*0048*/ 	.byte	0x03, 0x50
        /*004a*/ 	.short	0x0000


	//----- nvinfo : EIATTR_MAXREG_COUNT
	.align		4
        /*004c*/ 	.byte	0x03, 0x1b
        /*004e*/ 	.short	0x00ff


	//----- nvinfo : EIATTR_MERCURY_ISA_VERSION
	.align		4
        /*0050*/ 	.byte	0x03, 0x5f
        /*0052*/ 	.short	0x0101


	//----- nvinfo : EIATTR_VRC_CTA_INIT_COUNT
	.align		4
        /*0054*/ 	.byte	0x02, 0x4a
	.zero		1
	.zero		1


	//----- nvinfo : EIATTR_EXIT_INSTR_OFFSETS
	.align		4
        /*0058*/ 	.byte	0x04, 0x1c
        /*005a*/ 	.short	(.L_17 - .L_16)


	//   ....[0]....
.L_16:
        /*005c*/ 	.word	0x000000c0


	//   ....[1]....
        /*0060*/ 	.word	0x00000190


	//----- nvinfo : EIATTR_CBANK_PARAM_SIZE
	.align		4
.L_17:
        /*0064*/ 	.byte	0x03, 0x19
        /*0066*/ 	.short	0x0020


	//----- nvinfo : EIATTR_PARAM_CBANK
	.align		4
        /*0068*/ 	.byte	0x04, 0x0a
        /*006a*/ 	.short	(.L_19 - .L_18)
	.align		4
.L_18:
        /*006c*/ 	.word	index@(.nv.constant0._Z7mat_addiPfS_S_)
        /*0070*/ 	.short	0x0380
        /*0072*/ 	.short	0x0020


	//----- nvinfo : EIATTR_SW_WAR
	.align		4
.L_19:
        /*0074*/ 	.byte	0x04, 0x36
        /*0076*/ 	.short	(.L_21 - .L_20)
.L_20:
        /*0078*/ 	.word	0x00000008
.L_21:


//--------------------- .nv.callgraph             --------------------------
	.section	.nv.callgraph,"",@"SHT_CUDA_CALLGRAPH"
	.align	4
	.sectionentsize	8
	.align		4
        /*0000*/ 	.word	0x00000000
	.align		4
        /*0004*/ 	.word	0xffffffff
	.align		4
        /*0008*/ 	.word	0x00000000
	.align		4
        /*000c*/ 	.word	0xfffffffe
	.align		4
        /*0010*/ 	.word	0x00000000
	.align		4
        /*0014*/ 	.word	0xfffffffd
	.align		4
        /*0018*/ 	.word	0x00000000
	.align		4
        /*001c*/ 	.word	0xfffffffc


//--------------------- .text._Z7mat_addiPfS_S_   --------------------------
	.section	.text._Z7mat_addiPfS_S_,"ax",@progbits
	.align	128
        .global         _Z7mat_addiPfS_S_
        .type           _Z7mat_addiPfS_S_,@function
        .size           _Z7mat_addiPfS_S_,(.L_x_1 - _Z7mat_addiPfS_S_)
        .other          _Z7mat_addiPfS_S_,@"STO_CUDA_ENTRY STV_DEFAULT"
_Z7mat_addiPfS_S_:
.text._Z7mat_addiPfS_S_:
[----:B------:R-:W-:Y:S01]  /*0000*/  LDC R1, c[0x0][0x37c] ;  /* 0x0000df00ff017b82 */ /* 0x000fe20000000800 */
[----:B------:R-:W0:Y:S07]  /*0010*/  S2R R3, SR_TID.X ;  /* 0x0000000000037919 */ /* 0x000e2e0000002100 */
[----:B------:R-:W0:Y:S01]  /*0020*/  LDC R0, c[0x0][0x360] ;  /* 0x0000d800ff007b82 */ /* 0x000e220000000800 */
[----:B------:R-:W1:Y:S01]  /*0030*/  LDCU UR6, c[0x0][0x380] ;  /* 0x00007000ff0677ac */ /* 0x000e620008000800 */
[----:B------:R-:W2:Y:S06]  /*0040*/  S2R R2, SR_TID.Y ;  /* 0x0000000000027919 */ /* 0x000eac0000002200 */
[----:B------:R-:W0:Y:S08]  /*0050*/  S2UR UR4, SR_CTAID.X ;  /* 0x00000000000479c3 */ /* 0x000e300000002500 */
[----:B------:R-:W2:Y:S08]  /*0060*/  S2UR UR5, SR_CTAID.Y ;  /* 0x00000000000579c3 */ /* 0x000eb00000002600 */
[----:B------:R-:W2:Y:S01]  /*0070*/  LDC R7, c[0x0][0x364] ;  /* 0x0000d900ff077b82 */ /* 0x000ea20000000800 */
[----:B0-----:R-:W-:-:S02]  /*0080*/  IMAD R0, R0, UR4, R3 ;  /* 0x0000000400007c24 */ /* 0x001fc4000f8e0203 */
[----:B--2---:R-:W-:-:S05]  /*0090*/  IMAD R7, R7, UR5, R2 ;  /* 0x0000000507077c24 */ /* 0x004fca000f8e0202 */
[----:B------:R-:W-:-:S04]  /*00a0*/  VIMNMX R2, PT, PT, R0, R7, !PT ;  /* 0x0000000700027248 */ /* 0x000fc80007fe0100 */
[----:B-1----:R-:W-:-:S13]  /*00b0*/  ISETP.GE.AND P0, PT, R2, UR6, PT ;  /* 0x0000000602007c0c */ /* 0x002fda000bf06270 */
[----:B------:R-:W-:Y:S05]  /*00c0*/  @P0 EXIT ;  /* 0x000000000000094d */ /* 0x000fea0003800000 */
[----:B------:R-:W0:Y:S01]  /*00d0*/  LDC.64 R2, c[0x0][0x388] ;  /* 0x0000e200ff027b82 */ /* 0x000e220000000a00 */
[----:B------:R-:W1:Y:S01]  /*00e0*/  LDCU.64 UR4, c[0x0][0x358] ;  /* 0x00006b00ff0477ac */ /* 0x000e620008000a00 */
[----:B------:R-:W-:-:S06]  /*00f0*/  IMAD R9, R0, UR6, R7 ;  /* 0x0000000600097c24 */ /* 0x000fcc000f8e0207 */
[----:B------:R-:W2:Y:S08]  /*0100*/  LDC.64 R4, c[0x0][0x390] ;  /* 0x0000e400ff047b82 */ /* 0x000eb00000000a00 */
[----:B------:R-:W3:Y:S01]  /*0110*/  LDC.64 R6, c[0x0][0x398] ;  /* 0x0000e600ff067b82 */ /* 0x000ee20000000a00 */
[----:B0-----:R-:W-:-:S06]  /*0120*/  IMAD.WIDE R2, R9, 0x4, R2 ;  /* 0x0000000409027825 */ /* 0x001fcc00078e0202 */
[----:B-1----:R-:W4:Y:S01]  /*0130*/  LDG.E R2, desc[UR4][R2.64] ;  /* 0x0000000402027981 */ /* 0x002f22000c1e1900 */
[----:B--2---:R-:W-:-:S06]  /*0140*/  IMAD.WIDE R4, R9, 0x4, R4 ;  /* 0x0000000409047825 */ /* 0x004fcc00078e0204 */
[----:B------:R-:W4:Y:S01]  /*0150*/  LDG.E R5, desc[UR4][R4.64] ;  /* 0x0000000404057981 */ /* 0x000f22000c1e1900 */
[----:B---3--:R-:W-:-:S04]  /*0160*/  IMAD.WIDE R6, R9, 0x4, R6 ;  /* 0x0000000409067825 */ /* 0x008fc800078e0206 */
[----:B----4-:R-:W-:-:S05]  /*0170*/  FADD R9, R2, R5 ;  /* 0x0000000502097221 */ /* 0x010fca0000000000 */
[----:B------:R-:W-:Y:S01]  /*0180*/  STG.E desc[UR4][R6.64], R9 ;  /* 0x0000000906007986 */ /* 0x000fe2000c101904 */
[----:B------:R-:W-:Y:S05]  /*0190*/  EXIT ;  /* 0x000000000000794d */ /* 0x000fea0003800000 */
.L_x_0:
[----:B------:R-:W-:-:S00]  /*01a0*/  BRA `(.L_x_0) ;  /* 0xfffffffc00fc7947 */ /* 0x000fc0000383ffff */
[----:B------:R-:W-:-:S00]  /*01b0*/  NOP ;  /* 0x0000000000007918 */ /* 0x000fc00000000000 */
        /* <DEDUP_REMOVED lines=12> */
.L_x_1:


//--------------------- .nv.shared.reserved.0     --------------------------
	.section	.nv.shared.reserved.0,"aw",@nobits
	.weak		__nv_reservedSMEM_offset_0_alias
	.size		__nv_reservedSMEM_offset_0_alias, 0, 64
	.other		__nv_reservedSMEM_offset_0_alias,@"STO_CUDA_RESERVED_SHARED STV_DEFAULT"
__nv_reservedSMEM_offset_0_alias:
	.zero		0
	.zero		64


//--------------------- .nv.constant0._Z7mat_addiPfS_S_ --------------------------
	.section	.nv.constant0._Z7mat_addiPfS_S_,"a",@progbits
	.sectionflags	@""
	.align	4
.nv.constant0._Z7mat_addiPfS_S_:
	.zero		928


//--------------------- SYMBOLS --------------------------

	.type		.nv.reservedSmem.offset0,@object
	.size		.nv.reservedSmem.offset0,0x4
